//
// Generated by NVIDIA NVVM Compiler
//
// Compiler Build ID: CL-36424714
// Cuda compilation tools, release 13.0, V13.0.88
// Based on NVVM 20.0.0
//

.version 9.0
.target sm_100
.address_size 64

.func _ZN11VFuncStruct11printValuesEv
(
	.param .b64 _ZN11VFuncStruct11printValuesEv_param_0
)
;
.extern .func  (.param .b32 func_retval0) vprintf
(
	.param .b64 vprintf_param_0,
	.param .b64 vprintf_param_1
)
;
.global .align 8 .u64 _ZTV11VFuncStruct[3] = {0, 0, _ZN11VFuncStruct11printValuesEv};
.global .align 1 .b8 $str[16] = {97, 32, 61, 32, 37, 100, 44, 32, 98, 32, 61, 32, 37, 100, 10};

.func _ZN11VFuncStruct11printValuesEv(
	.param .b64 _ZN11VFuncStruct11printValuesEv_param_0
)
{
	.local .align 8 .b8 	__local_depot0[8];
	.reg .b64 	%SP;
	.reg .b64 	%SPL;
	.reg .b32 	%r<5>;
	.reg .b64 	%rd<6>;

	mov.u64 	%SPL, __local_depot0;
	cvta.local.u64 	%SP, %SPL;
	ld.param.u64 	%rd1, [_ZN11VFuncStruct11printValuesEv_param_0];
	add.u64 	%rd2, %SP, 0;
	add.u64 	%rd3, %SPL, 0;
	ld.v2.u32 	{%r1, %r2}, [%rd1+8];
	st.local.v2.u32 	[%rd3], {%r1, %r2};
	mov.u64 	%rd4, $str;
	cvta.global.u64 	%rd5, %rd4;
	{ // callseq 0, 0
	.param .b64 param0;
	st.param.b64 	[param0], %rd5;
	.param .b64 param1;
	st.param.b64 	[param1], %rd2;
	.param .b32 retval0;
	call.uni (retval0), 
	vprintf, 
	(
	param0, 
	param1
	);
	ld.param.b32 	%r3, [retval0];
	} // callseq 0
	ret;

}
	// .globl	_Z16virtualFunctionsP11VFuncStruct
.visible .entry _Z16virtualFunctionsP11VFuncStruct(
	.param .u64 .ptr .align 1 _Z16virtualFunctionsP11VFuncStruct_param_0
)
{
	.local .align 8 .b8 	__local_depot1[8];
	.reg .b64 	%SP;
	.reg .b64 	%SPL;
	.reg .b32 	%r<5>;
	.reg .b64 	%rd<17>;

	mov.u64 	%SPL, __local_depot1;
	cvta.local.u64 	%SP, %SPL;
	ld.param.u64 	%rd1, [_Z16virtualFunctionsP11VFuncStruct_param_0];
	cvta.to.global.u64 	%rd2, %rd1;
	ld.global.v2.u32 	{%r1, %r2}, [%rd2+8];
	mov.u64 	%rd3, _ZTV11VFuncStruct;
	cvta.global.u64 	%rd4, %rd3;
	add.s64 	%rd5, %rd4, 16;
	st.global.u8 	[%rd2], %rd5;
	shr.u64 	%rd6, %rd5, 56;
	st.global.u8 	[%rd2+7], %rd6;
	shr.u64 	%rd7, %rd5, 48;
	st.global.u8 	[%rd2+6], %rd7;
	shr.u64 	%rd8, %rd5, 40;
	st.global.u8 	[%rd2+5], %rd8;
	shr.u64 	%rd9, %rd5, 32;
	st.global.u8 	[%rd2+4], %rd9;
	shr.u64 	%rd10, %rd5, 24;
	st.global.u8 	[%rd2+3], %rd10;
	shr.u64 	%rd11, %rd5, 16;
	st.global.u8 	[%rd2+2], %rd11;
	shr.u64 	%rd12, %rd5, 8;
	st.global.u8 	[%rd2+1], %rd12;
	add.u64 	%rd13, %SP, 0;
	add.u64 	%rd14, %SPL, 0;
	st.local.v2.u32 	[%rd14], {%r1, %r2};
	mov.u64 	%rd15, $str;
	cvta.global.u64 	%rd16, %rd15;
	{ // callseq 1, 0
	.param .b64 param0;
	st.param.b64 	[param0], %rd16;
	.param .b64 param1;
	st.param.b64 	[param1], %rd13;
	.param .b32 retval0;
	call.uni (retval0), 
	vprintf, 
	(
	param0, 
	param1
	);
	ld.param.b32 	%r3, [retval0];
	} // callseq 1
	ret;

}
	// .globl	_Z9callVFuncP11VFuncStruct
.visible .entry _Z9callVFuncP11VFuncStruct(
	.param .u64 .ptr .align 1 _Z9callVFuncP11VFuncStruct_param_0
)
{
	.reg .b64 	%rd<5>;

	ld.param.u64 	%rd1, [_Z9callVFuncP11VFuncStruct_param_0];
	cvta.to.global.u64 	%rd2, %rd1;
	ld.global.u64 	%rd3, [%rd2];
	ld.u64 	%rd4, [%rd3];
	{ // callseq 2, 0
	.param .b64 param0;
	st.param.b64 	[param0], %rd1;
	prototype_2 : .callprototype ()_ (.param .b64 _);
	call 
	%rd4, 
	(
	param0
	)
	, prototype_2;
	} // callseq 2
	ret;

}


// ===== COMPILED SASS (sm_100) =====

	.target	sm_100

	.elftype	@"ET_EXEC"


//--------------------- .note.nv.tkinfo           --------------------------
	.section	.note.nv.tkinfo,"",@"SHT_NOTE"
	.sectionflags	@"SHF_NOTE_NV_TKINFO"
	.tkinfo
        /*0018*/ 	.word	0x00000002
        /*0030*/ 	.string	""
        /*0030*/ 	.string	"ptxas"
        /*0030*/ 	.string	"Cuda compilation tools, release 13.0, V13.0.88"
        /*0030*/ 	.string	"Build cuda_13.0.r13.0/compiler.36424714_0"
        /*0030*/ 	.string	"-arch sm_100 -m 64 "



//--------------------- .note.nv.cuinfo           --------------------------
	.section	.note.nv.cuinfo,"",@"SHT_NOTE"
	.sectionflags	@"SHF_NOTE_NV_CUINFO"
        /*0018*/ 	.short	0x0002
        /*001a*/ 	.short	0x0064
        /*001c*/ 	.short	0x0082
	.zero		2


//--------------------- .nv.info                  --------------------------
	.section	.nv.info,"",@"SHT_CUDA_INFO"
	.align	4


	//----- nvinfo : EIATTR_REGCOUNT
	.align		4
        /*0000*/ 	.byte	0x04, 0x2f
        /*0002*/ 	.short	(.L_3 - .L_2)
	.align		4
.L_2:
        /*0004*/ 	.word	index@(_Z16virtualFunctionsP11VFuncStruct)
        /*0008*/ 	.word	0x00000018


	//----- nvinfo : EIATTR_FRAME_SIZE
	.align		4
.L_3:
        /*000c*/ 	.byte	0x04, 0x11
        /*000e*/ 	.short	(.L_5 - .L_4)
	.align		4
.L_4:
        /*0010*/ 	.word	index@($_Z16virtualFunctionsP11VFuncStruct$_ZN11VFuncStruct11printValuesEv)
        /*0014*/ 	.word	0x00000008


	//----- nvinfo : EIATTR_FRAME_SIZE
	.align		4
.L_5:
        /*0018*/ 	.byte	0x04, 0x11
        /*001a*/ 	.short	(.L_7 - .L_6)
	.align		4
.L_6:
        /*001c*/ 	.word	index@(_Z16virtualFunctionsP11VFuncStruct)
        /*0020*/ 	.word	0x00000008


	//----- nvinfo : EIATTR_REGCOUNT
	.align		4
.L_7:
        /*0024*/ 	.byte	0x04, 0x2f
        /*0026*/ 	.short	(.L_9 - .L_8)
	.align		4
.L_8:
        /*0028*/ 	.word	index@(_Z9callVFuncP11VFuncStruct)
        /*002c*/ 	.word	0x00000018


	//----- nvinfo : EIATTR_FRAME_SIZE
	.align		4
.L_9:
        /*0030*/ 	.byte	0x04, 0x11
        /*0032*/ 	.short	(.L_11 - .L_10)
	.align		4
.L_10:
        /*0034*/ 	.word	index@($_Z9callVFuncP11VFuncStruct$_ZN11VFuncStruct11printValuesEv)
        /*0038*/ 	.word	0x00000010


	//----- nvinfo : EIATTR_FRAME_SIZE
	.align		4
.L_11:
        /*003c*/ 	.byte	0x04, 0x11
        /*003e*/ 	.short	(.L_13 - .L_12)
	.align		4
.L_12:
        /*0040*/ 	.word	index@(_Z9callVFuncP11VFuncStruct)
        /*0044*/ 	.word	0x00000010


	//----- nvinfo : EIATTR_MIN_STACK_SIZE
	.align		4
.L_13:
        /*0048*/ 	.byte	0x04, 0x12
        /*004a*/ 	.short	(.L_15 - .L_14)
	.align		4
.L_14:
        /*004c*/ 	.word	index@(_Z9callVFuncP11VFuncStruct)
        /*0050*/ 	.word	0x00000010


	//----- nvinfo : EIATTR_MIN_STACK_SIZE
	.align		4
.L_15:
        /*0054*/ 	.byte	0x04, 0x12
        /*0056*/ 	.short	(.L_17 - .L_16)
	.align		4
.L_16:
        /*0058*/ 	.word	index@(_Z16virtualFunctionsP11VFuncStruct)
        /*005c*/ 	.word	0x00000008
.L_17:


//--------------------- .nv.compat                --------------------------
	.section	.nv.compat,"",@"SHT_CUDA_COMPAT_INFO"
	.align	4
        /*0000*/ 	.byte	0x02, 0x09, 0x00, 0x00, 0x02, 0x02, 0x01, 0x00, 0x02, 0x05, 0x05, 0x00, 0x03, 0x07, 0x01, 0x01
        /*0010*/ 	.byte	0x02, 0x03, 0x00, 0x00, 0x02, 0x06, 0x01, 0x00, 0x04, 0x0b, 0x08, 0x00, 0x09, 0x00, 0x00, 0x00
        /*0020*/ 	.byte	0x00, 0x00, 0x00, 0x00


//--------------------- .nv.info._Z9callVFuncP11VFuncStruct --------------------------
	.section	.nv.info._Z9callVFuncP11VFuncStruct,"",@"SHT_CUDA_INFO"
	.sectionflags	@""
	.align	4


	//----- nvinfo : EIATTR_CUDA_API_VERSION
	.align		4
        /*0000*/ 	.byte	0x04, 0x37
        /*0002*/ 	.short	(.L_19 - .L_18)
.L_18:
        /*0004*/ 	.word	0x00000082


	//----- nvinfo : EIATTR_KPARAM_INFO
	.align		4
.L_19:
        /*0008*/ 	.byte	0x04, 0x17
        /*000a*/ 	.short	(.L_21 - .L_20)
.L_20:
        /*000c*/ 	.word	0x00000000
        /*0010*/ 	.short	0x0000
        /*0012*/ 	.short	0x0000
        /*0014*/ 	.byte	0x00, 0xf5, 0x21, 0x00


	//----- nvinfo : EIATTR_SPARSE_MMA_MASK
	.align		4
.L_21:
        /*0018*/ 	.byte	0x03, 0x50
        /*001a*/ 	.short	0x0000


	//----- nvinfo : EIATTR_MAXREG_COUNT
	.align		4
        /*001c*/ 	.byte	0x03, 0x1b
        /*001e*/ 	.short	0x00ff


	//----- nvinfo : EIATTR_EXTERNS
	.align		4
        /*0020*/ 	.byte	0x04, 0x0f
        /*0022*/ 	.short	(.L_23 - .L_22)


	//   ....[0]....
	.align		4
.L_22:
        /*0024*/ 	.word	index@(vprintf)


	//----- nvinfo : EIATTR_MERCURY_ISA_VERSION
	.align		4
.L_23:
        /*0028*/ 	.byte	0x03, 0x5f
        /*002a*/ 	.short	0x0101


	//----- nvinfo : EIATTR_VRC_CTA_INIT_COUNT
	.align		4
        /*002c*/ 	.byte	0x02, 0x4a
	.zero		1
	.zero		1


	//----- nvinfo : EIATTR_SYSCALL_OFFSETS
	.align		4
        /*0030*/ 	.byte	0x04, 0x46
        /*0032*/ 	.short	(.L_25 - .L_24)


	//   ....[0]....
.L_24:
        /*0034*/ 	.word	0x00000210


	//----- nvinfo : EIATTR_EXIT_INSTR_OFFSETS
	.align		4
.L_25:
        /*0038*/ 	.byte	0x04, 0x1c
        /*003a*/ 	.short	(.L_27 - .L_26)


	//   ....[0]....
.L_26:
        /*003c*/ 	.word	0x000000c0


	//----- nvinfo : EIATTR_CRS_STACK_SIZE
	.align		4
.L_27:
        /*0040*/ 	.byte	0x04, 0x1e
        /*0042*/ 	.short	(.L_29 - .L_28)
.L_28:
        /*0044*/ 	.word	0x00000000


	//----- nvinfo : EIATTR_CBANK_PARAM_SIZE
	.align		4
.L_29:
        /*0048*/ 	.byte	0x03, 0x19
        /*004a*/ 	.short	0x0008


	//----- nvinfo : EIATTR_PARAM_CBANK
	.align		4
        /*004c*/ 	.byte	0x04, 0x0a
        /*004e*/ 	.short	(.L_31 - .L_30)
	.align		4
.L_30:
        /*0050*/ 	.word	index@(.nv.constant0._Z9callVFuncP11VFuncStruct)
        /*0054*/ 	.short	0x0380
        /*0056*/ 	.short	0x0008


	//----- nvinfo : EIATTR_SW_WAR
	.align		4
.L_31:
        /*0058*/ 	.byte	0x04, 0x36
        /*005a*/ 	.short	(.L_33 - .L_32)
.L_32:
        /*005c*/ 	.word	0x00000008
.L_33:


//--------------------- .nv.info._Z16virtualFunctionsP11VFuncStruct --------------------------
	.section	.nv.info._Z16virtualFunctionsP11VFuncStruct,"",@"SHT_CUDA_INFO"
	.sectionflags	@""
	.align	4


	//----- nvinfo : EIATTR_CUDA_API_VERSION
	.align		4
        /*0000*/ 	.byte	0x04, 0x37
        /*0002*/ 	.short	(.L_35 - .L_34)
.L_34:
        /*0004*/ 	.word	0x00000082


	//----- nvinfo : EIATTR_KPARAM_INFO
	.align		4
.L_35:
        /*0008*/ 	.byte	0x04, 0x17
        /*000a*/ 	.short	(.L_37 - .L_36)
.L_36:
        /*000c*/ 	.word	0x00000000
        /*0010*/ 	.short	0x0000
        /*0012*/ 	.short	0x0000
        /*0014*/ 	.byte	0x00, 0xf5, 0x21, 0x00


	//----- nvinfo : EIATTR_SPARSE_MMA_MASK
	.align		4
.L_37:
        /*0018*/ 	.byte	0x03, 0x50
        /*001a*/ 	.short	0x0000


	//----- nvinfo : EIATTR_MAXREG_COUNT
	.align		4
        /*001c*/ 	.byte	0x03, 0x1b
        /*001e*/ 	.short	0x00ff


	//----- nvinfo : EIATTR_EXTERNS
	.align		4
        /*0020*/ 	.byte	0x04, 0x0f
        /*0022*/ 	.short	(.L_39 - .L_38)


	//   ....[0]....
	.align		4
.L_38:
        /*0024*/ 	.word	index@(vprintf)


	//----- nvinfo : EIATTR_MERCURY_ISA_VERSION
	.align		4
.L_39:
        /*0028*/ 	.byte	0x03, 0x5f
        /*002a*/ 	.short	0x0101


	//----- nvinfo : EIATTR_VRC_CTA_INIT_COUNT
	.align		4
        /*002c*/ 	.byte	0x02, 0x4a
	.zero		1
	.zero		1


	//----- nvinfo : EIATTR_SYSCALL_OFFSETS
	.align		4
        /*0030*/ 	.byte	0x04, 0x46
        /*0032*/ 	.short	(.L_41 - .L_40)


	//   ....[0]....
.L_40:
        /*0034*/ 	.word	0x00000210


	//   ....[1]....
        /*0038*/ 	.word	0x00000370


	//----- nvinfo : EIATTR_EXIT_INSTR_OFFSETS
	.align		4
.L_41:
        /*003c*/ 	.byte	0x04, 0x1c
        /*003e*/ 	.short	(.L_43 - .L_42)


	//   ....[0]....
.L_42:
        /*0040*/ 	.word	0x00000220


	//----- nvinfo : EIATTR_CBANK_PARAM_SIZE
	.align		4
.L_43:
        /*0044*/ 	.byte	0x03, 0x19
        /*0046*/ 	.short	0x0008


	//----- nvinfo : EIATTR_PARAM_CBANK
	.align		4
        /*0048*/ 	.byte	0x04, 0x0a
        /*004a*/ 	.short	(.L_45 - .L_44)
	.align		4
.L_44:
        /*004c*/ 	.word	index@(.nv.constant0._Z16virtualFunctionsP11VFuncStruct)
        /*0050*/ 	.short	0x0380
        /*0052*/ 	.short	0x0008


	//----- nvinfo : EIATTR_SW_WAR
	.align		4
.L_45:
        /*0054*/ 	.byte	0x04, 0x36
        /*0056*/ 	.short	(.L_47 - .L_46)
.L_46:
        /*0058*/ 	.word	0x00000008
.L_47:


//--------------------- .nv.callgraph             --------------------------
	.section	.nv.callgraph,"",@"SHT_CUDA_CALLGRAPH"
	.align	4
	.sectionentsize	8
	.align		4
        /*0000*/ 	.word	0x00000000
	.align		4
        /*0004*/ 	.word	0xffffffff
	.align		4
        /*0008*/ 	.word	index@(_Z9callVFuncP11VFuncStruct)
	.align		4
        /*000c*/ 	.word	index@(vprintf)
	.align		4
        /*0010*/ 	.word	index@(_Z16virtualFunctionsP11VFuncStruct)
	.align		4
        /*0014*/ 	.word	index@(vprintf)
	.align		4
        /*0018*/ 	.word	0x00000000
	.align		4
        /*001c*/ 	.word	0xfffffffe
	.align		4
        /*0020*/ 	.word	0x00000000
	.align		4
        /*0024*/ 	.word	0xfffffffd
	.align		4
        /*0028*/ 	.word	0x00000000
	.align		4
        /*002c*/ 	.word	0xfffffffc


//--------------------- .nv.constant4             --------------------------
	.section	.nv.constant4,"a",@progbits
	.align	8
	.align		8
.nv.constant4:
        /*0000*/ 	.dword	vprintf
	.align		8
        /*0008*/ 	.dword	_ZTV11VFuncStruct
	.align		8
        /*0010*/ 	.dword	$str


//--------------------- .nv.constant2._Z9callVFuncP11VFuncStruct --------------------------
	.section	.nv.constant2._Z9callVFuncP11VFuncStruct,"a",@progbits
	.sectionflags	@""
	.align	4
.nv.constant2._Z9callVFuncP11VFuncStruct:
        /*0000*/ 	.byte	0x01, 0x00, 0x00, 0x00, 0x00, 0x00, 0x00, 0x00, 0xd0, 0x00, 0x00, 0x00, 0x00, 0x00, 0x00, 0x00


//--------------------- .nv.constant2._Z16virtualFunctionsP11VFuncStruct --------------------------
	.section	.nv.constant2._Z16virtualFunctionsP11VFuncStruct,"a",@progbits
	.sectionflags	@""
	.align	4
.nv.constant2._Z16virtualFunctionsP11VFuncStruct:
        /*0000*/ 	.byte	0x01, 0x00, 0x00, 0x00, 0x00, 0x00, 0x00, 0x00, 0x30, 0x02, 0x00, 0x00, 0x00, 0x00, 0x00, 0x00


//--------------------- .text._Z9callVFuncP11VFuncStruct --------------------------
	.section	.text._Z9callVFuncP11VFuncStruct,"ax",@progbits
	.align	128
        .global         _Z9callVFuncP11VFuncStruct
        .type           _Z9callVFuncP11VFuncStruct,@function
        .size           _Z9callVFuncP11VFuncStruct,(.L_x_5 - _Z9callVFuncP11VFuncStruct)
        .other          _Z9callVFuncP11VFuncStruct,@"STO_CUDA_ENTRY STV_DEFAULT"
_Z9callVFuncP11VFuncStruct:
.text._Z9callVFuncP11VFuncStruct:
[----:B------:R-:W0:Y:S08]  /*0000*/  LDC R1, c[0x0][0x37c] ;  /* 0x0000df00ff017b82 */ /* 0x000e300000000800 */
[----:B------:R-:W1:Y:S01]  /*0010*/  LDC.64 R2, c[0x0][0x380] ;  /* 0x0000e000ff027b82 */ /* 0x000e620000000a00 */
[----:B------:R-:W1:Y:S02]  /*0020*/  LDCU.64 UR4, c[0x0][0x358] ;  /* 0x00006b00ff0477ac */ /* 0x000e640008000a00 */
[----:B-1----:R-:W2:Y:S04]  /*0030*/  LDG.E.64 R2, desc[UR4][R2.64] ;  /* 0x0000000402027981 */ /* 0x002ea8000c1e1b00 */
[----:B--2---:R-:W2:Y:S01]  /*0040*/  LD.E R0, desc[UR4][R2.64] ;  /* 0x0000000402007980 */ /* 0x004ea2000c101900 */
[----:B------:R-:W1:Y:S01]  /*0050*/  LDCU.64 UR4, c[0x0][0x380] ;  /* 0x00007000ff0477ac */ /* 0x000e620008000a00 */
[----:B------:R-:W-:Y:S01]  /*0060*/  HFMA2 R21, -RZ, RZ, 0, 0 ;  /* 0x00000000ff157431 */ /* 0x000fe200000001ff */
[----:B------:R-:W-:Y:S01]  /*0070*/  MOV R20, 0xc0 ;  /* 0x000000c000147802 */ /* 0x000fe20000000f00 */
[----:B-1----:R-:W-:-:S02]  /*0080*/  IMAD.U32 R4, RZ, RZ, UR4 ;  /* 0x00000004ff047e24 */ /* 0x002fc4000f8e00ff */
[----:B------:R-:W-:Y:S01]  /*0090*/  IMAD.U32 R5, RZ, RZ, UR5 ;  /* 0x00000005ff057e24 */ /* 0x000fe2000f8e00ff */
[----:B0-2---:R1:W2:Y:S06]  /*00a0*/  LDC.64 R6, c[0x2][R0] ;  /* 0x0080000000067b82 */ /* 0x0052ac0000000a00 */
[----:B-12---:R-:W-:Y:S05]  /*00b0*/  CALL.REL.NOINC R6 `(_Z9callVFuncP11VFuncStruct) ;  /* 0xfffffffc06d07344 */ /* 0x006fea0003c3ffff */
[----:B------:R-:W-:Y:S05]  /*00c0*/  EXIT ;  /* 0x000000000000794d */ /* 0x000fea0003800000 */
        .type           $_Z9callVFuncP11VFuncStruct$_ZN11VFuncStruct11printValuesEv,@function
        .size           $_Z9callVFuncP11VFuncStruct$_ZN11VFuncStruct11printValuesEv,(.L_x_5 - $_Z9callVFuncP11VFuncStruct$_ZN11VFuncStruct11printValuesEv)
$_Z9callVFuncP11VFuncStruct$_ZN11VFuncStruct11printValuesEv:
[----:B------:R-:W-:Y:S02]  /*00d0*/  VIADD R1, R1, 0xfffffff0 ;  /* 0xfffffff001017836 */ /* 0x000fe40000000000 */
[----:B------:R-:W-:-:S03]  /*00e0*/  IMAD.MOV.U32 R3, RZ, RZ, R5 ;  /* 0x000000ffff037224 */ /* 0x000fc600078e0005 */
[----:B------:R-:W-:Y:S04]  /*00f0*/  STL [R1+0xc], R16 ;  /* 0x00000c1001007387 */ /* 0x000fe80000100800 */
[----:B------:R0:W-:Y:S02]  /*0100*/  STL [R1+0x8], R2 ;  /* 0x0000080201007387 */ /* 0x0001e40000100800 */
[----:B0-----:R-:W-:Y:S01]  /*0110*/  MOV R2, R4 ;  /* 0x0000000400027202 */ /* 0x001fe20000000f00 */
[----:B------:R-:W0:Y:S01]  /*0120*/  LDCU.64 UR4, c[0x0][0x358] ;  /* 0x00006b00ff0477ac */ /* 0x000e220008000a00 */
[----:B------:R-:W1:Y:S04]  /*0130*/  LDCU.64 UR6, c[0x4][0x10] ;  /* 0x01000200ff0677ac */ /* 0x000e680008000a00 */
[----:B0-----:R-:W2:Y:S01]  /*0140*/  LD.E.64 R2, desc[UR4][R2.64+0x8] ;  /* 0x0000080402027980 */ /* 0x001ea2000c101b00 */
[----:B------:R-:W-:Y:S01]  /*0150*/  MOV R0, 0x0 ;  /* 0x0000000000007802 */ /* 0x000fe20000000f00 */
[----:B------:R-:W0:Y:S01]  /*0160*/  LDCU UR4, c[0x0][0x2f8] ;  /* 0x00005f00ff0477ac */ /* 0x000e220008000800 */
[----:B-1----:R-:W-:-:S02]  /*0170*/  IMAD.U32 R4, RZ, RZ, UR6 ;  /* 0x00000006ff047e24 */ /* 0x002fc4000f8e00ff */
[----:B------:R1:W3:Y:S01]  /*0180*/  LDC.64 R8, c[0x4][R0] ;  /* 0x0100000000087b82 */ /* 0x0002e20000000a00 */
[----:B------:R-:W4:Y:S01]  /*0190*/  LDCU UR5, c[0x0][0x2fc] ;  /* 0x00005f80ff0577ac */ /* 0x000f220008000800 */
[----:B------:R-:W-:Y:S02]  /*01a0*/  MOV R5, UR7 ;  /* 0x0000000700057c02 */ /* 0x000fe40008000f00 */
[----:B0-----:R-:W-:-:S05]  /*01b0*/  IADD3 R6, P0, PT, R1, UR4, RZ ;  /* 0x0000000401067c10 */ /* 0x001fca000ff1e0ff */
[----:B----4-:R-:W-:Y:S01]  /*01c0*/  IMAD.X R7, RZ, RZ, UR5, P0 ;  /* 0x00000005ff077e24 */ /* 0x010fe200080e06ff */
[----:B--2---:R0:W-:Y:S02]  /*01d0*/  STL.64 [R1], R2 ;  /* 0x0000000201007387 */ /* 0x0041e40000100a00 */
[----:B0-----:R-:W-:Y:S01]  /*01e0*/  MOV R2, R20 ;  /* 0x0000001400027202 */ /* 0x001fe20000000f00 */
[----:B-1-3--:R-:W-:-:S07]  /*01f0*/  IMAD.MOV.U32 R16, RZ, RZ, R21 ;  /* 0x000000ffff107224 */ /* 0x00afce00078e0015 */
[----:B------:R-:W-:-:S07]  /*0200*/  LEPC R20, `(.L_x_0) ;  /* 0x000000001014794e */ /* 0x000fce0000000000 */
[----:B------:R-:W-:Y:S05]  /*0210*/  CALL.ABS.NOINC R8 ;  /* 0x0000000008007343 */ /* 0x000fea0003c00000 */
.L_x_0:
[----:B------:R-:W-:Y:S01]  /*0220*/  MOV R20, R2 ;  /* 0x0000000200147202 */ /* 0x000fe20000000f00 */
[----:B------:R-:W-:Y:S01]  /*0230*/  IMAD.MOV.U32 R21, RZ, RZ, R16 ;  /* 0x000000ffff157224 */ /* 0x000fe200078e0010 */
[----:B------:R-:W2:Y:S04]  /*0240*/  LDL R2, [R1+0x8] ;  /* 0x0000080001027983 */ /* 0x000ea80000100800 */
[----:B------:R0:W2:Y:S02]  /*0250*/  LDL R16, [R1+0xc] ;  /* 0x00000c0001107983 */ /* 0x0000a40000100800 */
[----:B0-----:R-:W-:Y:S01]  /*0260*/  IADD3 R1, PT, PT, R1, 0x10, RZ ;  /* 0x0000001001017810 */ /* 0x001fe20007ffe0ff */
[----:B--2---:R-:W-:Y:S06]  /*0270*/  RET.REL.NODEC R20 `(_Z9callVFuncP11VFuncStruct) ;  /* 0xfffffffc14607950 */ /* 0x004fec0003c3ffff */
.L_x_1:
[----:B------:R-:W-:-:S00]  /*0280*/  BRA `(.L_x_1) ;  /* 0xfffffffc00fc7947 */ /* 0x000fc0000383ffff */
[----:B------:R-:W-:-:S00]  /*0290*/  NOP ;  /* 0x0000000000007918 */ /* 0x000fc00000000000 */
        /* <DEDUP_REMOVED lines=14> */
.L_x_5:


//--------------------- .text._Z16virtualFunctionsP11VFuncStruct --------------------------
	.section	.text._Z16virtualFunctionsP11VFuncStruct,"ax",@progbits
	.align	128
        .global         _Z16virtualFunctionsP11VFuncStruct
        .type           _Z16virtualFunctionsP11VFuncStruct,@function
        .size           _Z16virtualFunctionsP11VFuncStruct,(.L_x_6 - _Z16virtualFunctionsP11VFuncStruct)
        .other          _Z16virtualFunctionsP11VFuncStruct,@"STO_CUDA_ENTRY STV_DEFAULT"
_Z16virtualFunctionsP11VFuncStruct:
.text._Z16virtualFunctionsP11VFuncStruct:
[----:B------:R-:W0:Y:S08]  /*0000*/  LDC R1, c[0x0][0x37c] ;  /* 0x0000df00ff017b82 */ /* 0x000e300000000800 */
[----:B------:R-:W1:Y:S01]  /*0010*/  LDC.64 R10, c[0x0][0x380] ;  /* 0x0000e000ff0a7b82 */ /* 0x000e620000000a00 */
[----:B------:R-:W1:Y:S01]  /*0020*/  LDCU.64 UR4, c[0x0][0x358] ;  /* 0x00006b00ff0477ac */ /* 0x000e620008000a00 */
[----:B0-----:R-:W-:-:S06]  /*0030*/  VIADD R1, R1, 0xfffffff8 ;  /* 0xfffffff801017836 */ /* 0x001fcc0000000000 */
[----:B------:R-:W0:Y:S01]  /*0040*/  LDC.64 R4, c[0x4][0x8] ;  /* 0x01000200ff047b82 */ /* 0x000e220000000a00 */
[----:B------:R-:W2:Y:S01]  /*0050*/  LDCU UR6, c[0x0][0x2f8] ;  /* 0x00005f00ff0677ac */ /* 0x000ea20008000800 */
[----:B------:R-:W3:Y:S01]  /*0060*/  LDCU.64 UR8, c[0x4][0x10] ;  /* 0x01000200ff0877ac */ /* 0x000ee20008000a00 */
[----:B-1----:R-:W4:Y:S01]  /*0070*/  LDG.E.64 R2, desc[UR4][R10.64+0x8] ;  /* 0x000008040a027981 */ /* 0x002f22000c1e1b00 */
[----:B------:R-:W-:Y:S02]  /*0080*/  MOV R0, 0x0 ;  /* 0x0000000000007802 */ /* 0x000fe40000000f00 */
[----:B0-----:R-:W-:-:S05]  /*0090*/  IADD3 R19, P0, PT, R4, 0x10, RZ ;  /* 0x0000001004137810 */ /* 0x001fca0007f1e0ff */
[----:B------:R-:W-:Y:S01]  /*00a0*/  IMAD.X R4, RZ, RZ, R5, P0 ;  /* 0x000000ffff047224 */ /* 0x000fe200000e0605 */
[----:B------:R-:W-:Y:S01]  /*00b0*/  STG.E.U8 desc[UR4][R10.64], R19 ;  /* 0x000000130a007986 */ /* 0x000fe2000c101104 */
[----:B--2---:R-:W-:-:S03]  /*00c0*/  IADD3 R6, P0, PT, R1, UR6, RZ ;  /* 0x0000000601067c10 */ /* 0x004fc6000ff1e0ff */
[--C-:B------:R-:W-:Y:S01]  /*00d0*/  SHF.R.U32.HI R9, RZ, 0x18, R4.reuse ;  /* 0x00000018ff097819 */ /* 0x100fe20000011604 */
[----:B------:R3:W-:Y:S01]  /*00e0*/  STG.E.U8 desc[UR4][R10.64+0x4], R4 ;  /* 0x000004040a007986 */ /* 0x0007e2000c101104 */
[--C-:B------:R-:W-:Y:S02]  /*00f0*/  SHF.R.U32.HI R17, RZ, 0x10, R4.reuse ;  /* 0x00000010ff117819 */ /* 0x100fe40000011604 */
[C-C-:B------:R-:W-:Y:S01]  /*0100*/  SHF.R.U64 R7, R19.reuse, 0x18, R4.reuse ;  /* 0x0000001813077819 */ /* 0x140fe20000001204 */
[----:B------:R0:W-:Y:S01]  /*0110*/  STG.E.U8 desc[UR4][R10.64+0x7], R9 ;  /* 0x000007090a007986 */ /* 0x0001e2000c101104 */
[C-C-:B------:R-:W-:Y:S02]  /*0120*/  SHF.R.U64 R15, R19.reuse, 0x10, R4.reuse ;  /* 0x00000010130f7819 */ /* 0x140fe40000001204 */
[--C-:B------:R-:W-:Y:S01]  /*0130*/  SHF.R.U64 R13, R19, 0x8, R4.reuse ;  /* 0x00000008130d7819 */ /* 0x100fe20000001204 */
[----:B------:R-:W-:Y:S01]  /*0140*/  STG.E.U8 desc[UR4][R10.64+0x6], R17 ;  /* 0x000006110a007986 */ /* 0x000fe2000c101104 */
[----:B------:R-:W-:-:S03]  /*0150*/  SHF.R.U32.HI R5, RZ, 0x8, R4 ;  /* 0x00000008ff057819 */ /* 0x000fc60000011604 */
[----:B------:R-:W-:Y:S01]  /*0160*/  STG.E.U8 desc[UR4][R10.64+0x3], R7 ;  /* 0x000003070a007986 */ /* 0x000fe2000c101104 */
[----:B---3--:R-:W-:Y:S01]  /*0170*/  IMAD.U32 R4, RZ, RZ, UR8 ;  /* 0x00000008ff047e24 */ /* 0x008fe2000f8e00ff */
[----:B0-----:R0:W1:Y:S02]  /*0180*/  LDC.64 R8, c[0x4][R0] ;  /* 0x0100000000087b82 */ /* 0x0010640000000a00 */
[----:B------:R2:W-:Y:S04]  /*0190*/  STG.E.U8 desc[UR4][R10.64+0x5], R5 ;  /* 0x000005050a007986 */ /* 0x0005e8000c101104 */
[----:B------:R0:W-:Y:S04]  /*01a0*/  STG.E.U8 desc[UR4][R10.64+0x2], R15 ;  /* 0x0000020f0a007986 */ /* 0x0001e8000c101104 */
[----:B------:R0:W-:Y:S01]  /*01b0*/  STG.E.U8 desc[UR4][R10.64+0x1], R13 ;  /* 0x0000010d0a007986 */ /* 0x0001e2000c101104 */
[----:B------:R-:W3:Y:S01]  /*01c0*/  LDCU UR4, c[0x0][0x2fc] ;  /* 0x00005f80ff0477ac */ /* 0x000ee20008000800 */
[----:B--2---:R-:W-:-:S02]  /*01d0*/  IMAD.U32 R5, RZ, RZ, UR9 ;  /* 0x00000009ff057e24 */ /* 0x004fc4000f8e00ff */
[----:B---3--:R-:W-:Y:S01]  /*01e0*/  IMAD.X R7, RZ, RZ, UR4, P0 ;  /* 0x00000004ff077e24 */ /* 0x008fe200080e06ff */
[----:B-1--4-:R0:W-:Y:S06]  /*01f0*/  STL.64 [R1], R2 ;  /* 0x0000000201007387 */ /* 0x0121ec0000100a00 */
[----:B------:R-:W-:-:S07]  /*0200*/  LEPC R20, `(.L_x_2) ;  /* 0x000000001014794e */ /* 0x000fce0000000000 */
[----:B0-----:R-:W-:Y:S05]  /*0210*/  CALL.ABS.NOINC R8 ;  /* 0x0000000008007343 */ /* 0x001fea0003c00000 */
.L_x_2:
[----:B------:R-:W-:Y:S05]  /*0220*/  EXIT ;  /* 0x000000000000794d */ /* 0x000fea0003800000 */
        .type           $_Z16virtualFunctionsP11VFuncStruct$_ZN11VFuncStruct11printValuesEv,@function
        .size           $_Z16virtualFunctionsP11VFuncStruct$_ZN11VFuncStruct11printValuesEv,(.L_x_6 - $_Z16virtualFunctionsP11VFuncStruct$_ZN11VFuncStruct11printValuesEv)
$_Z16virtualFunctionsP11VFuncStruct$_ZN11VFuncStruct11printValuesEv:
[----:B------:R-:W-:Y:S01]  /*0230*/  IADD3 R1, PT, PT, R1, -0x10, RZ ;  /* 0xfffffff001017810 */ /* 0x000fe20007ffe0ff */
[----:B------:R-:W-:-:S04]  /*0240*/  IMAD.MOV.U32 R3, RZ, RZ, R5 ;  /* 0x000000ffff037224 */ /* 0x000fc800078e0005 */
[----:B------:R-:W-:Y:S04]  /*0250*/  STL [R1+0xc], R16 ;  /* 0x00000c1001007387 */ /* 0x000fe80000100800 */
[----:B------:R0:W-:Y:S02]  /*0260*/  STL [R1+0x8], R2 ;  /* 0x0000080201007387 */ /* 0x0001e40000100800 */
[----:B0-----:R-:W-:Y:S01]  /*0270*/  IMAD.MOV.U32 R2, RZ, RZ, R4 ;  /* 0x000000ffff027224 */ /* 0x001fe200078e0004 */
        /* <DEDUP_REMOVED lines=12> */
[----:B0-----:R-:W-:Y:S02]  /*0340*/  IMAD.MOV.U32 R2, RZ, RZ, R20 ;  /* 0x000000ffff027224 */ /* 0x001fe400078e0014 */
[----:B-1-3--:R-:W-:-:S07]  /*0350*/  IMAD.MOV.U32 R16, RZ, RZ, R21 ;  /* 0x000000ffff107224 */ /* 0x00afce00078e0015 */
[----:B------:R-:W-:-:S07]  /*0360*/  LEPC R20, `(.L_x_3) ;  /* 0x000000001014794e */ /* 0x000fce0000000000 */
[----:B------:R-:W-:Y:S05]  /*0370*/  CALL.ABS.NOINC R8 ;  /* 0x0000000008007343 */ /* 0x000fea0003c00000 */
.L_x_3:
[----:B------:R-:W-:Y:S01]  /*0380*/  MOV R20, R2 ;  /* 0x0000000200147202 */ /* 0x000fe20000000f00 */
[----:B------:R-:W-:Y:S01]  /*0390*/  IMAD.MOV.U32 R21, RZ, RZ, R16 ;  /* 0x000000ffff157224 */ /* 0x000fe200078e0010 */
[----:B------:R-:W2:Y:S04]  /*03a0*/  LDL R2, [R1+0x8] ;  /* 0x0000080001027983 */ /* 0x000ea80000100800 */
[----:B------:R0:W2:Y:S02]  /*03b0*/  LDL R16, [R1+0xc] ;  /* 0x00000c0001107983 */ /* 0x0000a40000100800 */
[----:B0-----:R-:W-:Y:S01]  /*03c0*/  VIADD R1, R1, 0x10 ;  /* 0x0000001001017836 */ /* 0x001fe20000000000 */
[----:B--2---:R-:W-:Y:S06]  /*03d0*/  RET.REL.NODEC R20 `(_Z16virtualFunctionsP11VFuncStruct) ;  /* 0xfffffffc14087950 */ /* 0x004fec0003c3ffff */
.L_x_4:
        /* <DEDUP_REMOVED lines=10> */
.L_x_6:


//--------------------- .nv.global.init           --------------------------
	.section	.nv.global.init,"aw",@progbits
	.align	8
.nv.global.init:
	.type		_ZTV11VFuncStruct,@object
	.size		_ZTV11VFuncStruct,($str - _ZTV11VFuncStruct)
_ZTV11VFuncStruct:
        /*0000*/ 	.byte	0x00, 0x00, 0x00, 0x00, 0x00, 0x00, 0x00, 0x00, 0x00, 0x00, 0x00, 0x00, 0x00, 0x00, 0x00, 0x00
        /*0010*/ 	.byte	0x08, 0x00, 0x00, 0x00, 0x00, 0x00, 0x00, 0x00
	.type		$str,@object
	.size		$str,(.L_1 - $str)
$str:
        /*0018*/ 	.byte	0x61, 0x20, 0x3d, 0x20, 0x25, 0x64, 0x2c, 0x20, 0x62, 0x20, 0x3d, 0x20, 0x25, 0x64, 0x0a, 0x00
.L_1:


//--------------------- .nv.shared.reserved.0     --------------------------
	.section	.nv.shared.reserved.0,"aw",@nobits
	.weak		__nv_reservedSMEM_offset_0_alias
	.size		__nv_reservedSMEM_offset_0_alias, 0, 64
	.other		__nv_reservedSMEM_offset_0_alias,@"STO_CUDA_RESERVED_SHARED STV_DEFAULT"
__nv_reservedSMEM_offset_0_alias:
	.zero		0
	.zero		64


//--------------------- .nv.constant0._Z9callVFuncP11VFuncStruct --------------------------
	.section	.nv.constant0._Z9callVFuncP11VFuncStruct,"a",@progbits
	.sectionflags	@""
	.align	4
.nv.constant0._Z9callVFuncP11VFuncStruct:
	.zero		904


//--------------------- .nv.constant0._Z16virtualFunctionsP11VFuncStruct --------------------------
	.section	.nv.constant0._Z16virtualFunctionsP11VFuncStruct,"a",@progbits
	.sectionflags	@""
	.align	4
.nv.constant0._Z16virtualFunctionsP11VFuncStruct:
	.zero		904


//--------------------- SYMBOLS --------------------------

	.type		.nv.reservedSmem.offset0,@object
	.size		.nv.reservedSmem.offset0,0x4
	.type		vprintf,@function
